//
// Generated by NVIDIA NVVM Compiler
//
// Compiler Build ID: CL-36424714
// Cuda compilation tools, release 13.0, V13.0.88
// Based on NVVM 20.0.0
//

.version 9.0
.target sm_100
.address_size 64

	// .globl	_Z22spawn_component_kernelP13ComponentPooli
.extern .shared .align 16 .b8 shared_entries[];

.visible .entry _Z22spawn_component_kernelP13ComponentPooli(
	.param .u64 .ptr .align 1 _Z22spawn_component_kernelP13ComponentPooli_param_0,
	.param .u32 _Z22spawn_component_kernelP13ComponentPooli_param_1
)
{
	.reg .pred 	%p<6>;
	.reg .b16 	%rs<3>;
	.reg .b32 	%r<18>;
	.reg .b64 	%rd<22>;

	ld.param.u64 	%rd5, [_Z22spawn_component_kernelP13ComponentPooli_param_0];
	cvta.to.global.u64 	%rd1, %rd5;
	mov.u32 	%r5, %tid.x;
	mov.u32 	%r6, %ctaid.x;
	or.b32  	%r7, %r5, %r6;
	setp.ne.s32 	%p1, %r7, 0;
	@%p1 bra 	$L__BB0_7;
	add.s64 	%rd6, %rd5, 8;
	// begin inline asm
	fence.sc.sys;
	// end inline asm
	// begin inline asm
	ld.acquire.sys.b32 %r8,[%rd6];
	// end inline asm
	ld.global.u32 	%r9, [%rd1+20];
	setp.ge.s32 	%p2, %r8, %r9;
	@%p2 bra 	$L__BB0_7;
	add.s64 	%rd7, %rd5, 12;
	// begin inline asm
	fence.sc.sys;
	// end inline asm
	mov.b32 	%r11, 1;
	// begin inline asm
	atom.add.acquire.sys.s32 %r10,[%rd7],%r11;
	// end inline asm
	ld.global.u32 	%r2, [%rd1+20];
	setp.lt.s32 	%p3, %r2, 1;
	@%p3 bra 	$L__BB0_7;
	ld.global.u64 	%rd3, [%rd1];
	mov.b32 	%r17, 0;
	bra.uni 	$L__BB0_5;
$L__BB0_4:
	add.s32 	%r17, %r17, 1;
	setp.ge.s32 	%p5, %r17, %r2;
	@%p5 bra 	$L__BB0_7;
$L__BB0_5:
	mul.wide.u32 	%rd8, %r17, 24;
	add.s64 	%rd9, %rd3, %rd8;
	add.s64 	%rd4, %rd9, 20;
	ld.u8 	%rs1, [%rd9+20];
	setp.ne.s16 	%p4, %rs1, 0;
	@%p4 bra 	$L__BB0_4;
	st.u32 	[%rd4+-20], %r10;
	ld.global.u64 	%rd11, [%rd1];
	add.s64 	%rd13, %rd11, %rd8;
	mov.b32 	%r15, 0;
	st.u32 	[%rd13+4], %r15;
	ld.global.u64 	%rd14, [%rd1];
	add.s64 	%rd15, %rd14, %rd8;
	st.u32 	[%rd15+8], %r15;
	ld.global.u64 	%rd16, [%rd1];
	add.s64 	%rd17, %rd16, %rd8;
	mov.b32 	%r16, 1056964608;
	st.u32 	[%rd17+12], %r16;
	ld.global.u64 	%rd18, [%rd1];
	add.s64 	%rd19, %rd18, %rd8;
	st.u32 	[%rd19+16], %r15;
	ld.global.u64 	%rd20, [%rd1];
	add.s64 	%rd21, %rd20, %rd8;
	mov.b16 	%rs2, 1;
	st.u8 	[%rd21+20], %rs2;
	// begin inline asm
	fence.sc.sys;
	// end inline asm
	mov.b32 	%r14, 1;
	// begin inline asm
	atom.add.acquire.sys.s32 %r13,[%rd6],%r14;
	// end inline asm
$L__BB0_7:
	ret;

}
	// .globl	_Z16cull_weak_kernelP13ComponentPoolf
.visible .entry _Z16cull_weak_kernelP13ComponentPoolf(
	.param .u64 .ptr .align 1 _Z16cull_weak_kernelP13ComponentPoolf_param_0,
	.param .f32 _Z16cull_weak_kernelP13ComponentPoolf_param_1
)
{
	.reg .pred 	%p<4>;
	.reg .b16 	%rs<3>;
	.reg .b32 	%r<10>;
	.reg .b32 	%f<3>;
	.reg .b64 	%rd<8>;

	ld.param.u64 	%rd3, [_Z16cull_weak_kernelP13ComponentPoolf_param_0];
	ld.param.f32 	%f1, [_Z16cull_weak_kernelP13ComponentPoolf_param_1];
	cvta.to.global.u64 	%rd1, %rd3;
	mov.u32 	%r2, %ctaid.x;
	mov.u32 	%r3, %ntid.x;
	mov.u32 	%r4, %tid.x;
	mad.lo.s32 	%r1, %r2, %r3, %r4;
	ld.global.u32 	%r5, [%rd1+20];
	setp.ge.s32 	%p1, %r1, %r5;
	@%p1 bra 	$L__BB1_4;
	ld.global.u64 	%rd4, [%rd1];
	mul.wide.s32 	%rd5, %r1, 24;
	add.s64 	%rd2, %rd4, %rd5;
	ld.u8 	%rs1, [%rd2+20];
	setp.eq.s16 	%p2, %rs1, 0;
	@%p2 bra 	$L__BB1_4;
	ld.f32 	%f2, [%rd2+4];
	setp.geu.f32 	%p3, %f2, %f1;
	@%p3 bra 	$L__BB1_4;
	mov.b16 	%rs2, 0;
	st.u8 	[%rd2+20], %rs2;
	add.s64 	%rd6, %rd3, 8;
	// begin inline asm
	fence.sc.sys;
	// end inline asm
	mov.b32 	%r7, -1;
	// begin inline asm
	atom.add.acquire.sys.s32 %r6,[%rd6],%r7;
	// end inline asm
	add.s64 	%rd7, %rd3, 16;
	// begin inline asm
	fence.sc.sys;
	// end inline asm
	mov.b32 	%r9, 1;
	// begin inline asm
	atom.add.acquire.sys.s32 %r8,[%rd7],%r9;
	// end inline asm
$L__BB1_4:
	ret;

}
	// .globl	_Z21age_components_kernelP13ComponentPool
.visible .entry _Z21age_components_kernelP13ComponentPool(
	.param .u64 .ptr .align 1 _Z21age_components_kernelP13ComponentPool_param_0
)
{
	.reg .pred 	%p<3>;
	.reg .b16 	%rs<2>;
	.reg .b32 	%r<8>;
	.reg .b64 	%rd<8>;

	ld.param.u64 	%rd3, [_Z21age_components_kernelP13ComponentPool_param_0];
	cvta.to.global.u64 	%rd1, %rd3;
	mov.u32 	%r2, %ctaid.x;
	mov.u32 	%r3, %ntid.x;
	mov.u32 	%r4, %tid.x;
	mad.lo.s32 	%r1, %r2, %r3, %r4;
	ld.global.u32 	%r5, [%rd1+20];
	setp.ge.s32 	%p1, %r1, %r5;
	@%p1 bra 	$L__BB2_3;
	ld.global.u64 	%rd4, [%rd1];
	cvta.to.global.u64 	%rd5, %rd4;
	mul.wide.s32 	%rd6, %r1, 24;
	add.s64 	%rd7, %rd5, %rd6;
	add.s64 	%rd2, %rd7, 20;
	ld.global.u8 	%rs1, [%rd7+20];
	setp.eq.s16 	%p2, %rs1, 0;
	@%p2 bra 	$L__BB2_3;
	ld.global.u32 	%r6, [%rd2+-4];
	add.s32 	%r7, %r6, 1;
	st.global.u32 	[%rd2+-4], %r7;
$L__BB2_3:
	ret;

}
	// .globl	_Z22sort_by_fitness_kernelP13ComponentPool
.visible .entry _Z22sort_by_fitness_kernelP13ComponentPool(
	.param .u64 .ptr .align 1 _Z22sort_by_fitness_kernelP13ComponentPool_param_0
)
{
	.reg .pred 	%p<8>;
	.reg .b32 	%r<32>;
	.reg .b32 	%f<11>;
	.reg .b64 	%rd<11>;

	ld.param.u64 	%rd2, [_Z22sort_by_fitness_kernelP13ComponentPool_param_0];
	cvta.to.global.u64 	%rd1, %rd2;
	mov.u32 	%r1, %tid.x;
	mov.u32 	%r9, %ctaid.x;
	mov.u32 	%r31, %ntid.x;
	mad.lo.s32 	%r3, %r9, %r31, %r1;
	ld.global.u32 	%r10, [%rd1+20];
	setp.ge.s32 	%p1, %r3, %r10;
	mov.u32 	%r11, shared_entries;
	mad.lo.s32 	%r4, %r1, 24, %r11;
	@%p1 bra 	$L__BB3_2;
	ld.global.u64 	%rd3, [%rd1];
	cvta.to.global.u64 	%rd4, %rd3;
	mul.wide.s32 	%rd5, %r3, 24;
	add.s64 	%rd6, %rd4, %rd5;
	ld.global.u32 	%r12, [%rd6];
	ld.global.u32 	%r13, [%rd6+4];
	ld.global.f32 	%f3, [%rd6+8];
	ld.global.f32 	%f4, [%rd6+12];
	ld.global.u32 	%r14, [%rd6+16];
	ld.global.u32 	%r15, [%rd6+20];
	st.shared.v2.u32 	[%r4], {%r12, %r13};
	st.shared.v2.f32 	[%r4+8], {%f3, %f4};
	st.shared.v2.u32 	[%r4+16], {%r14, %r15};
$L__BB3_2:
	bar.sync 	0;
	setp.lt.u32 	%p2, %r31, 2;
	@%p2 bra 	$L__BB3_9;
	add.s32 	%r5, %r4, 4;
$L__BB3_4:
	mov.u32 	%r6, %r31;
	shr.u32 	%r31, %r6, 1;
	setp.ge.u32 	%p3, %r1, %r31;
	@%p3 bra 	$L__BB3_8;
	add.s32 	%r16, %r31, %r3;
	ld.global.u32 	%r17, [%rd1+20];
	setp.ge.s32 	%p4, %r16, %r17;
	@%p4 bra 	$L__BB3_8;
	ld.shared.f32 	%f1, [%r5];
	mad.lo.s32 	%r8, %r31, 24, %r5;
	ld.shared.f32 	%f2, [%r8];
	setp.geu.f32 	%p5, %f1, %f2;
	@%p5 bra 	$L__BB3_8;
	ld.shared.u32 	%r18, [%r4];
	ld.shared.v2.f32 	{%f5, %f6}, [%r4+8];
	ld.shared.u32 	%r19, [%r4+16];
	ld.shared.u32 	%r20, [%r4+20];
	ld.shared.u32 	%r21, [%r8+-4];
	ld.shared.v2.f32 	{%f7, %f8}, [%r8+4];
	ld.shared.u32 	%r22, [%r8+12];
	ld.shared.u32 	%r23, [%r8+16];
	mov.b32 	%r24, %f2;
	st.shared.v2.u32 	[%r4], {%r21, %r24};
	st.shared.v2.f32 	[%r4+8], {%f7, %f8};
	st.shared.v2.u32 	[%r4+16], {%r22, %r23};
	mov.b32 	%r25, %f1;
	st.shared.v2.u32 	[%r8+-4], {%r18, %r25};
	st.shared.v2.f32 	[%r8+4], {%f5, %f6};
	st.shared.v2.u32 	[%r8+12], {%r19, %r20};
$L__BB3_8:
	bar.sync 	0;
	setp.gt.u32 	%p6, %r6, 3;
	@%p6 bra 	$L__BB3_4;
$L__BB3_9:
	ld.global.u32 	%r26, [%rd1+20];
	setp.ge.s32 	%p7, %r3, %r26;
	@%p7 bra 	$L__BB3_11;
	ld.global.u64 	%rd7, [%rd1];
	cvta.to.global.u64 	%rd8, %rd7;
	mul.wide.s32 	%rd9, %r3, 24;
	add.s64 	%rd10, %rd8, %rd9;
	ld.shared.v2.u32 	{%r27, %r28}, [%r4];
	ld.shared.v2.f32 	{%f9, %f10}, [%r4+8];
	ld.shared.u32 	%r29, [%r4+16];
	ld.shared.u32 	%r30, [%r4+20];
	st.global.u32 	[%rd10], %r27;
	st.global.u32 	[%rd10+4], %r28;
	st.global.f32 	[%rd10+8], %f9;
	st.global.f32 	[%rd10+12], %f10;
	st.global.u32 	[%rd10+16], %r29;
	st.global.u32 	[%rd10+20], %r30;
$L__BB3_11:
	ret;

}


// ===== COMPILED SASS (sm_100) =====

	.target	sm_100

	.elftype	@"ET_EXEC"


//--------------------- .note.nv.tkinfo           --------------------------
	.section	.note.nv.tkinfo,"",@"SHT_NOTE"
	.sectionflags	@"SHF_NOTE_NV_TKINFO"
	.tkinfo
        /*0018*/ 	.word	0x00000002
        /*0030*/ 	.string	""
        /*0030*/ 	.string	"ptxas"
        /*0030*/ 	.string	"Cuda compilation tools, release 13.0, V13.0.88"
        /*0030*/ 	.string	"Build cuda_13.0.r13.0/compiler.36424714_0"
        /*0030*/ 	.string	"-arch sm_100 -m 64 "



//--------------------- .note.nv.cuinfo           --------------------------
	.section	.note.nv.cuinfo,"",@"SHT_NOTE"
	.sectionflags	@"SHF_NOTE_NV_CUINFO"
        /*0018*/ 	.short	0x0002
        /*001a*/ 	.short	0x0064
        /*001c*/ 	.short	0x0082
	.zero		2


//--------------------- .nv.info                  --------------------------
	.section	.nv.info,"",@"SHT_CUDA_INFO"
	.align	4


	//----- nvinfo : EIATTR_REGCOUNT
	.align		4
        /*0000*/ 	.byte	0x04, 0x2f
        /*0002*/ 	.short	(.L_1 - .L_0)
	.align		4
.L_0:
        /*0004*/ 	.word	index@(_Z22spawn_component_kernelP13ComponentPooli)
        /*0008*/ 	.word	0x00000016


	//----- nvinfo : EIATTR_FRAME_SIZE
	.align		4
.L_1:
        /*000c*/ 	.byte	0x04, 0x11
        /*000e*/ 	.short	(.L_3 - .L_2)
	.align		4
.L_2:
        /*0010*/ 	.word	index@(_Z22spawn_component_kernelP13ComponentPooli)
        /*0014*/ 	.word	0x00000000


	//----- nvinfo : EIATTR_REGCOUNT
	.align		4
.L_3:
        /*0018*/ 	.byte	0x04, 0x2f
        /*001a*/ 	.short	(.L_5 - .L_4)
	.align		4
.L_4:
        /*001c*/ 	.word	index@(_Z16cull_weak_kernelP13ComponentPoolf)
        /*0020*/ 	.word	0x0000000c


	//----- nvinfo : EIATTR_FRAME_SIZE
	.align		4
.L_5:
        /*0024*/ 	.byte	0x04, 0x11
        /*0026*/ 	.short	(.L_7 - .L_6)
	.align		4
.L_6:
        /*0028*/ 	.word	index@(_Z16cull_weak_kernelP13ComponentPoolf)
        /*002c*/ 	.word	0x00000000


	//----- nvinfo : EIATTR_REGCOUNT
	.align		4
.L_7:
        /*0030*/ 	.byte	0x04, 0x2f
        /*0032*/ 	.short	(.L_9 - .L_8)
	.align		4
.L_8:
        /*0034*/ 	.word	index@(_Z21age_components_kernelP13ComponentPool)
        /*0038*/ 	.word	0x0000000a


	//----- nvinfo : EIATTR_FRAME_SIZE
	.align		4
.L_9:
        /*003c*/ 	.byte	0x04, 0x11
        /*003e*/ 	.short	(.L_11 - .L_10)
	.align		4
.L_10:
        /*0040*/ 	.word	index@(_Z21age_components_kernelP13ComponentPool)
        /*0044*/ 	.word	0x00000000


	//----- nvinfo : EIATTR_REGCOUNT
	.align		4
.L_11:
        /*0048*/ 	.byte	0x04, 0x2f
        /*004a*/ 	.short	(.L_13 - .L_12)
	.align		4
.L_12:
        /*004c*/ 	.word	index@(_Z22sort_by_fitness_kernelP13ComponentPool)
        /*0050*/ 	.word	0x00000016


	//----- nvinfo : EIATTR_FRAME_SIZE
	.align		4
.L_13:
        /*0054*/ 	.byte	0x04, 0x11
        /*0056*/ 	.short	(.L_15 - .L_14)
	.align		4
.L_14:
        /*0058*/ 	.word	index@(_Z22sort_by_fitness_kernelP13ComponentPool)
        /*005c*/ 	.word	0x00000000


	//----- nvinfo : EIATTR_MIN_STACK_SIZE
	.align		4
.L_15:
        /*0060*/ 	.byte	0x04, 0x12
        /*0062*/ 	.short	(.L_17 - .L_16)
	.align		4
.L_16:
        /*0064*/ 	.word	index@(_Z22sort_by_fitness_kernelP13ComponentPool)
        /*0068*/ 	.word	0x00000000


	//----- nvinfo : EIATTR_MIN_STACK_SIZE
	.align		4
.L_17:
        /*006c*/ 	.byte	0x04, 0x12
        /*006e*/ 	.short	(.L_19 - .L_18)
	.align		4
.L_18:
        /*0070*/ 	.word	index@(_Z21age_components_kernelP13ComponentPool)
        /*0074*/ 	.word	0x00000000


	//----- nvinfo : EIATTR_MIN_STACK_SIZE
	.align		4
.L_19:
        /*0078*/ 	.byte	0x04, 0x12
        /*007a*/ 	.short	(.L_21 - .L_20)
	.align		4
.L_20:
        /*007c*/ 	.word	index@(_Z16cull_weak_kernelP13ComponentPoolf)
        /*0080*/ 	.word	0x00000000


	//----- nvinfo : EIATTR_MIN_STACK_SIZE
	.align		4
.L_21:
        /*0084*/ 	.byte	0x04, 0x12
        /*0086*/ 	.short	(.L_23 - .L_22)
	.align		4
.L_22:
        /*0088*/ 	.word	index@(_Z22spawn_component_kernelP13ComponentPooli)
        /*008c*/ 	.word	0x00000000
.L_23:


//--------------------- .nv.compat                --------------------------
	.section	.nv.compat,"",@"SHT_CUDA_COMPAT_INFO"
	.align	4
        /*0000*/ 	.byte	0x02, 0x09, 0x00, 0x00, 0x02, 0x02, 0x01, 0x00, 0x02, 0x05, 0x05, 0x00, 0x03, 0x07, 0x01, 0x01
        /*0010*/ 	.byte	0x02, 0x03, 0x00, 0x00, 0x02, 0x06, 0x01, 0x00, 0x04, 0x0b, 0x08, 0x00, 0x09, 0x00, 0x00, 0x00
        /*0020*/ 	.byte	0x00, 0x00, 0x00, 0x00


//--------------------- .nv.info._Z22sort_by_fitness_kernelP13ComponentPool --------------------------
	.section	.nv.info._Z22sort_by_fitness_kernelP13ComponentPool,"",@"SHT_CUDA_INFO"
	.sectionflags	@""
	.align	4


	//----- nvinfo : EIATTR_CUDA_API_VERSION
	.align		4
        /*0000*/ 	.byte	0x04, 0x37
        /*0002*/ 	.short	(.L_25 - .L_24)
.L_24:
        /*0004*/ 	.word	0x00000082


	//----- nvinfo : EIATTR_KPARAM_INFO
	.align		4
.L_25:
        /*0008*/ 	.byte	0x04, 0x17
        /*000a*/ 	.short	(.L_27 - .L_26)
.L_26:
        /*000c*/ 	.word	0x00000000
        /*0010*/ 	.short	0x0000
        /*0012*/ 	.short	0x0000
        /*0014*/ 	.byte	0x00, 0xf5, 0x21, 0x00


	//----- nvinfo : EIATTR_SPARSE_MMA_MASK
	.align		4
.L_27:
        /*0018*/ 	.byte	0x03, 0x50
        /*001a*/ 	.short	0x0000


	//----- nvinfo : EIATTR_MAXREG_COUNT
	.align		4
        /*001c*/ 	.byte	0x03, 0x1b
        /*001e*/ 	.short	0x00ff


	//----- nvinfo : EIATTR_NUM_BARRIERS
	.align		4
        /*0020*/ 	.byte	0x02, 0x4c
        /*0022*/ 	.byte	0x01
	.zero		1


	//----- nvinfo : EIATTR_MERCURY_ISA_VERSION
	.align		4
        /*0024*/ 	.byte	0x03, 0x5f
        /*0026*/ 	.short	0x0101


	//----- nvinfo : EIATTR_VRC_CTA_INIT_COUNT
	.align		4
        /*0028*/ 	.byte	0x02, 0x4a
	.zero		1
	.zero		1


	//----- nvinfo : EIATTR_EXIT_INSTR_OFFSETS
	.align		4
        /*002c*/ 	.byte	0x04, 0x1c
        /*002e*/ 	.short	(.L_29 - .L_28)


	//   ....[0]....
.L_28:
        /*0030*/ 	.word	0x000003e0


	//   ....[1]....
        /*0034*/ 	.word	0x000004a0


	//----- nvinfo : EIATTR_CRS_STACK_SIZE
	.align		4
.L_29:
        /*0038*/ 	.byte	0x04, 0x1e
        /*003a*/ 	.short	(.L_31 - .L_30)
.L_30:
        /*003c*/ 	.word	0x00000000


	//----- nvinfo : EIATTR_CBANK_PARAM_SIZE
	.align		4
.L_31:
        /*0040*/ 	.byte	0x03, 0x19
        /*0042*/ 	.short	0x0008


	//----- nvinfo : EIATTR_PARAM_CBANK
	.align		4
        /*0044*/ 	.byte	0x04, 0x0a
        /*0046*/ 	.short	(.L_33 - .L_32)
	.align		4
.L_32:
        /*0048*/ 	.word	index@(.nv.constant0._Z22sort_by_fitness_kernelP13ComponentPool)
        /*004c*/ 	.short	0x0380
        /*004e*/ 	.short	0x0008


	//----- nvinfo : EIATTR_SW_WAR
	.align		4
.L_33:
        /*0050*/ 	.byte	0x04, 0x36
        /*0052*/ 	.short	(.L_35 - .L_34)
.L_34:
        /*0054*/ 	.word	0x00000008
.L_35:


//--------------------- .nv.info._Z21age_components_kernelP13ComponentPool --------------------------
	.section	.nv.info._Z21age_components_kernelP13ComponentPool,"",@"SHT_CUDA_INFO"
	.sectionflags	@""
	.align	4


	//----- nvinfo : EIATTR_CUDA_API_VERSION
	.align		4
        /*0000*/ 	.byte	0x04, 0x37
        /*0002*/ 	.short	(.L_37 - .L_36)
.L_36:
        /*0004*/ 	.word	0x00000082


	//----- nvinfo : EIATTR_KPARAM_INFO
	.align		4
.L_37:
        /*0008*/ 	.byte	0x04, 0x17
        /*000a*/ 	.short	(.L_39 - .L_38)
.L_38:
        /*000c*/ 	.word	0x00000000
        /*0010*/ 	.short	0x0000
        /*0012*/ 	.short	0x0000
        /*0014*/ 	.byte	0x00, 0xf5, 0x21, 0x00


	//----- nvinfo : EIATTR_SPARSE_MMA_MASK
	.align		4
.L_39:
        /*0018*/ 	.byte	0x03, 0x50
        /*001a*/ 	.short	0x0000


	//----- nvinfo : EIATTR_MAXREG_COUNT
	.align		4
        /*001c*/ 	.byte	0x03, 0x1b
        /*001e*/ 	.short	0x00ff


	//----- nvinfo : EIATTR_MERCURY_ISA_VERSION
	.align		4
        /*0020*/ 	.byte	0x03, 0x5f
        /*0022*/ 	.short	0x0101


	//----- nvinfo : EIATTR_VRC_CTA_INIT_COUNT
	.align		4
        /*0024*/ 	.byte	0x02, 0x4a
	.zero		1
	.zero		1


	//----- nvinfo : EIATTR_EXIT_INSTR_OFFSETS
	.align		4
        /*0028*/ 	.byte	0x04, 0x1c
        /*002a*/ 	.short	(.L_41 - .L_40)


	//   ....[0]....
.L_40:
        /*002c*/ 	.word	0x00000090


	//   ....[1]....
        /*0030*/ 	.word	0x000000e0


	//   ....[2]....
        /*0034*/ 	.word	0x00000120


	//----- nvinfo : EIATTR_CBANK_PARAM_SIZE
	.align		4
.L_41:
        /*0038*/ 	.byte	0x03, 0x19
        /*003a*/ 	.short	0x0008


	//----- nvinfo : EIATTR_PARAM_CBANK
	.align		4
        /*003c*/ 	.byte	0x04, 0x0a
        /*003e*/ 	.short	(.L_43 - .L_42)
	.align		4
.L_42:
        /*0040*/ 	.word	index@(.nv.constant0._Z21age_components_kernelP13ComponentPool)
        /*0044*/ 	.short	0x0380
        /*0046*/ 	.short	0x0008


	//----- nvinfo : EIATTR_SW_WAR
	.align		4
.L_43:
        /*0048*/ 	.byte	0x04, 0x36
        /*004a*/ 	.short	(.L_45 - .L_44)
.L_44:
        /*004c*/ 	.word	0x00000008
.L_45:


//--------------------- .nv.info._Z16cull_weak_kernelP13ComponentPoolf --------------------------
	.section	.nv.info._Z16cull_weak_kernelP13ComponentPoolf,"",@"SHT_CUDA_INFO"
	.sectionflags	@""
	.align	4


	//----- nvinfo : EIATTR_CUDA_API_VERSION
	.align		4
        /*0000*/ 	.byte	0x04, 0x37
        /*0002*/ 	.short	(.L_47 - .L_46)
.L_46:
        /*0004*/ 	.word	0x00000082


	//----- nvinfo : EIATTR_KPARAM_INFO
	.align		4
.L_47:
        /*0008*/ 	.byte	0x04, 0x17
        /*000a*/ 	.short	(.L_49 - .L_48)
.L_48:
        /*000c*/ 	.word	0x00000000
        /*0010*/ 	.short	0x0001
        /*0012*/ 	.short	0x0008
        /*0014*/ 	.byte	0x00, 0xf0, 0x11, 0x00


	//----- nvinfo : EIATTR_KPARAM_INFO
	.align		4
.L_49:
        /*0018*/ 	.byte	0x04, 0x17
        /*001a*/ 	.short	(.L_51 - .L_50)
.L_50:
        /*001c*/ 	.word	0x00000000
        /*0020*/ 	.short	0x0000
        /*0022*/ 	.short	0x0000
        /*0024*/ 	.byte	0x00, 0xf5, 0x21, 0x00


	//----- nvinfo : EIATTR_SPARSE_MMA_MASK
	.align		4
.L_51:
        /*0028*/ 	.byte	0x03, 0x50
        /*002a*/ 	.short	0x0000


	//----- nvinfo : EIATTR_MAXREG_COUNT
	.align		4
        /*002c*/ 	.byte	0x03, 0x1b
        /*002e*/ 	.short	0x00ff


	//----- nvinfo : EIATTR_MERCURY_ISA_VERSION
	.align		4
        /*0030*/ 	.byte	0x03, 0x5f
        /*0032*/ 	.short	0x0101


	//----- nvinfo : EIATTR_INT_WARP_WIDE_INSTR_OFFSETS
	.align		4
        /*0034*/ 	.byte	0x04, 0x31
        /*0036*/ 	.short	(.L_53 - .L_52)


	//   ....[0]....
.L_52:
        /*0038*/ 	.word	0x000001e0


	//   ....[1]....
        /*003c*/ 	.word	0x00000290


	//----- nvinfo : EIATTR_VRC_CTA_INIT_COUNT
	.align		4
.L_53:
        /*0040*/ 	.byte	0x02, 0x4a
	.zero		1
	.zero		1


	//----- nvinfo : EIATTR_EXIT_INSTR_OFFSETS
	.align		4
        /*0044*/ 	.byte	0x04, 0x1c
        /*0046*/ 	.short	(.L_55 - .L_54)


	//   ....[0]....
.L_54:
        /*0048*/ 	.word	0x000000e0


	//   ....[1]....
        /*004c*/ 	.word	0x00000130


	//   ....[2]....
        /*0050*/ 	.word	0x00000170


	//   ....[3]....
        /*0054*/ 	.word	0x000002f0


	//----- nvinfo : EIATTR_CBANK_PARAM_SIZE
	.align		4
.L_55:
        /*0058*/ 	.byte	0x03, 0x19
        /*005a*/ 	.short	0x000c


	//----- nvinfo : EIATTR_PARAM_CBANK
	.align		4
        /*005c*/ 	.byte	0x04, 0x0a
        /*005e*/ 	.short	(.L_57 - .L_56)
	.align		4
.L_56:
        /*0060*/ 	.word	index@(.nv.constant0._Z16cull_weak_kernelP13ComponentPoolf)
        /*0064*/ 	.short	0x0380
        /*0066*/ 	.short	0x000c


	//----- nvinfo : EIATTR_SW_WAR
	.align		4
.L_57:
        /*0068*/ 	.byte	0x04, 0x36
        /*006a*/ 	.short	(.L_59 - .L_58)
.L_58:
        /*006c*/ 	.word	0x00000008
.L_59:


//--------------------- .nv.info._Z22spawn_component_kernelP13ComponentPooli --------------------------
	.section	.nv.info._Z22spawn_component_kernelP13ComponentPooli,"",@"SHT_CUDA_INFO"
	.sectionflags	@""
	.align	4


	//----- nvinfo : EIATTR_CUDA_API_VERSION
	.align		4
        /*0000*/ 	.byte	0x04, 0x37
        /*0002*/ 	.short	(.L_61 - .L_60)
.L_60:
        /*0004*/ 	.word	0x00000082


	//----- nvinfo : EIATTR_KPARAM_INFO
	.align		4
.L_61:
        /*0008*/ 	.byte	0x04, 0x17
        /*000a*/ 	.short	(.L_63 - .L_62)
.L_62:
        /*000c*/ 	.word	0x00000000
        /*0010*/ 	.short	0x0001
        /*0012*/ 	.short	0x0008
        /*0014*/ 	.byte	0x00, 0xf0, 0x11, 0x00


	//----- nvinfo : EIATTR_KPARAM_INFO
	.align		4
.L_63:
        /*0018*/ 	.byte	0x04, 0x17
        /*001a*/ 	.short	(.L_65 - .L_64)
.L_64:
        /*001c*/ 	.word	0x00000000
        /*0020*/ 	.short	0x0000
        /*0022*/ 	.short	0x0000
        /*0024*/ 	.byte	0x00, 0xf5, 0x21, 0x00


	//----- nvinfo : EIATTR_SPARSE_MMA_MASK
	.align		4
.L_65:
        /*0028*/ 	.byte	0x03, 0x50
        /*002a*/ 	.short	0x0000


	//----- nvinfo : EIATTR_MAXREG_COUNT
	.align		4
        /*002c*/ 	.byte	0x03, 0x1b
        /*002e*/ 	.short	0x00ff


	//----- nvinfo : EIATTR_MERCURY_ISA_VERSION
	.align		4
        /*0030*/ 	.byte	0x03, 0x5f
        /*0032*/ 	.short	0x0101


	//----- nvinfo : EIATTR_INT_WARP_WIDE_INSTR_OFFSETS
	.align		4
        /*0034*/ 	.byte	0x04, 0x31
        /*0036*/ 	.short	(.L_67 - .L_66)


	//   ....[0]....
.L_66:
        /*0038*/ 	.word	0x000001a0


	//   ....[1]....
        /*003c*/ 	.word	0x00000230


	//   ....[2]....
        /*0040*/ 	.word	0x00000600


	//----- nvinfo : EIATTR_VRC_CTA_INIT_COUNT
	.align		4
.L_67:
        /*0044*/ 	.byte	0x02, 0x4a
	.zero		1
	.zero		1


	//----- nvinfo : EIATTR_EXIT_INSTR_OFFSETS
	.align		4
        /*0048*/ 	.byte	0x04, 0x1c
        /*004a*/ 	.short	(.L_69 - .L_68)


	//   ....[0]....
.L_68:
        /*004c*/ 	.word	0x00000040


	//   ....[1]....
        /*0050*/ 	.word	0x00000140


	//   ....[2]....
        /*0054*/ 	.word	0x00000250


	//   ....[3]....
        /*0058*/ 	.word	0x00000350


	//   ....[4]....
        /*005c*/ 	.word	0x00000660


	//----- nvinfo : EIATTR_CRS_STACK_SIZE
	.align		4
.L_69:
        /*0060*/ 	.byte	0x04, 0x1e
        /*0062*/ 	.short	(.L_71 - .L_70)
.L_70:
        /*0064*/ 	.word	0x00000000


	//----- nvinfo : EIATTR_CBANK_PARAM_SIZE
	.align		4
.L_71:
        /*0068*/ 	.byte	0x03, 0x19
        /*006a*/ 	.short	0x000c


	//----- nvinfo : EIATTR_PARAM_CBANK
	.align		4
        /*006c*/ 	.byte	0x04, 0x0a
        /*006e*/ 	.short	(.L_73 - .L_72)
	.align		4
.L_72:
        /*0070*/ 	.word	index@(.nv.constant0._Z22spawn_component_kernelP13ComponentPooli)
        /*0074*/ 	.short	0x0380
        /*0076*/ 	.short	0x000c


	//----- nvinfo : EIATTR_SW_WAR
	.align		4
.L_73:
        /*0078*/ 	.byte	0x04, 0x36
        /*007a*/ 	.short	(.L_75 - .L_74)
.L_74:
        /*007c*/ 	.word	0x00000008
.L_75:


//--------------------- .nv.callgraph             --------------------------
	.section	.nv.callgraph,"",@"SHT_CUDA_CALLGRAPH"
	.align	4
	.sectionentsize	8
	.align		4
        /*0000*/ 	.word	0x00000000
	.align		4
        /*0004*/ 	.word	0xffffffff
	.align		4
        /*0008*/ 	.word	0x00000000
	.align		4
        /*000c*/ 	.word	0xfffffffe
	.align		4
        /*0010*/ 	.word	0x00000000
	.align		4
        /*0014*/ 	.word	0xfffffffd
	.align		4
        /*0018*/ 	.word	0x00000000
	.align		4
        /*001c*/ 	.word	0xfffffffc


//--------------------- .text._Z22sort_by_fitness_kernelP13ComponentPool --------------------------
	.section	.text._Z22sort_by_fitness_kernelP13ComponentPool,"ax",@progbits
	.align	128
        .global         _Z22sort_by_fitness_kernelP13ComponentPool
        .type           _Z22sort_by_fitness_kernelP13ComponentPool,@function
        .size           _Z22sort_by_fitness_kernelP13ComponentPool,(.L_x_12 - _Z22sort_by_fitness_kernelP13ComponentPool)
        .other          _Z22sort_by_fitness_kernelP13ComponentPool,@"STO_CUDA_ENTRY STV_DEFAULT"
_Z22sort_by_fitness_kernelP13ComponentPool:
.text._Z22sort_by_fitness_kernelP13ComponentPool:
[----:B------:R-:W-:Y:S08]  /*0000*/  LDC R1, c[0x0][0x37c] ;  /* 0x0000df00ff017b82 */ /* 0x000ff00000000800 */
[----:B------:R-:W0:Y:S01]  /*0010*/  LDC.64 R8, c[0x0][0x380] ;  /* 0x0000e000ff087b82 */ /* 0x000e220000000a00 */
[----:B------:R-:W0:Y:S02]  /*0020*/  LDCU.64 UR4, c[0x0][0x358] ;  /* 0x00006b00ff0477ac */ /* 0x000e240008000a00 */
[----:B0-----:R-:W2:Y:S05]  /*0030*/  LDG.E R5, desc[UR4][R8.64+0x14] ;  /* 0x0000140408057981 */ /* 0x001eaa000c1e1900 */
[----:B------:R-:W0:Y:S01]  /*0040*/  S2UR UR6, SR_CTAID.X ;  /* 0x00000000000679c3 */ /* 0x000e220000002500 */
[----:B------:R-:W0:Y:S07]  /*0050*/  S2R R2, SR_TID.X ;  /* 0x0000000000027919 */ /* 0x000e2e0000002100 */
[----:B------:R-:W0:Y:S02]  /*0060*/  LDC R3, c[0x0][0x360] ;  /* 0x0000d800ff037b82 */ /* 0x000e240000000800 */
[----:B0-----:R-:W-:-:S05]  /*0070*/  IMAD R0, R3, UR6, R2 ;  /* 0x0000000603007c24 */ /* 0x001fca000f8e0202 */
[----:B--2---:R-:W-:-:S13]  /*0080*/  ISETP.GE.AND P0, PT, R0, R5, PT ;  /* 0x000000050000720c */ /* 0x004fda0003f06270 */
[----:B------:R-:W2:Y:S02]  /*0090*/  @!P0 LDG.E.64 R4, desc[UR4][R8.64] ;  /* 0x0000000408048981 */ /* 0x000ea4000c1e1b00 */
[----:B--2---:R-:W-:-:S05]  /*00a0*/  @!P0 IMAD.WIDE R6, R0, 0x18, R4 ;  /* 0x0000001800068825 */ /* 0x004fca00078e0204 */
[----:B------:R-:W2:Y:S04]  /*00b0*/  @!P0 LDG.E R10, desc[UR4][R6.64] ;  /* 0x00000004060a8981 */ /* 0x000ea8000c1e1900 */
[----:B------:R-:W2:Y:S04]  /*00c0*/  @!P0 LDG.E R11, desc[UR4][R6.64+0x4] ;  /* 0x00000404060b8981 */ /* 0x000ea8000c1e1900 */
[----:B------:R-:W3:Y:S04]  /*00d0*/  @!P0 LDG.E R12, desc[UR4][R6.64+0x8] ;  /* 0x00000804060c8981 */ /* 0x000ee8000c1e1900 */
[----:B------:R-:W3:Y:S04]  /*00e0*/  @!P0 LDG.E R13, desc[UR4][R6.64+0xc] ;  /* 0x00000c04060d8981 */ /* 0x000ee8000c1e1900 */
[----:B------:R-:W4:Y:S04]  /*00f0*/  @!P0 LDG.E R14, desc[UR4][R6.64+0x10] ;  /* 0x00001004060e8981 */ /* 0x000f28000c1e1900 */
[----:B------:R-:W4:Y:S01]  /*0100*/  @!P0 LDG.E R15, desc[UR4][R6.64+0x14] ;  /* 0x00001404060f8981 */ /* 0x000f22000c1e1900 */
[----:B------:R-:W-:Y:S01]  /*0110*/  MOV R4, 0x400 ;  /* 0x0000040000047802 */ /* 0x000fe20000000f00 */
[----:B------:R-:W0:Y:S03]  /*0120*/  S2R R5, SR_CgaCtaId ;  /* 0x0000000000057919 */ /* 0x000e260000008800 */
[----:B0-----:R-:W-:-:S05]  /*0130*/  LEA R5, R5, R4, 0x18 ;  /* 0x0000000405057211 */ /* 0x001fca00078ec0ff */
[----:B------:R-:W-:-:S05]  /*0140*/  IMAD R4, R2, 0x18, R5 ;  /* 0x0000001802047824 */ /* 0x000fca00078e0205 */
[----:B--2---:R0:W-:Y:S04]  /*0150*/  @!P0 STS.64 [R4], R10 ;  /* 0x0000000a04008388 */ /* 0x0041e80000000a00 */
[----:B---3--:R0:W-:Y:S04]  /*0160*/  @!P0 STS.64 [R4+0x8], R12 ;  /* 0x0000080c04008388 */ /* 0x0081e80000000a00 */
[----:B----4-:R0:W-:Y:S01]  /*0170*/  @!P0 STS.64 [R4+0x10], R14 ;  /* 0x0000100e04008388 */ /* 0x0101e20000000a00 */
[----:B------:R-:W-:Y:S01]  /*0180*/  BAR.SYNC.DEFER_BLOCKING 0x0 ;  /* 0x0000000000007b1d */ /* 0x000fe20000010000 */
[----:B------:R-:W-:-:S13]  /*0190*/  ISETP.GE.U32.AND P0, PT, R3, 0x2, PT ;  /* 0x000000020300780c */ /* 0x000fda0003f06070 */
[----:B0-----:R-:W-:Y:S05]  /*01a0*/  @!P0 BRA `(.L_x_0) ;  /* 0x0000000000808947 */ /* 0x001fea0003800000 */
[----:B------:R-:W-:-:S07]  /*01b0*/  VIADD R8, R4, 0x4 ;  /* 0x0000000404087836 */ /* 0x000fce0000000000 */
.L_x_3:
[--C-:B------:R-:W-:Y:S01]  /*01c0*/  IMAD.MOV.U32 R9, RZ, RZ, R3.reuse ;  /* 0x000000ffff097224 */ /* 0x100fe200078e0003 */
[----:B------:R-:W-:Y:S01]  /*01d0*/  SHF.R.U32.HI R3, RZ, 0x1, R3 ;  /* 0x00000001ff037819 */ /* 0x000fe20000011603 */
[----:B------:R-:W-:Y:S03]  /*01e0*/  BSSY.RECONVERGENT B0, `(.L_x_1) ;  /* 0x0000019000007945 */ /* 0x000fe60003800200 */
[----:B------:R-:W-:-:S13]  /*01f0*/  ISETP.GE.U32.AND P0, PT, R2, R3, PT ;  /* 0x000000030200720c */ /* 0x000fda0003f06070 */
[----:B0-----:R-:W-:Y:S05]  /*0200*/  @P0 BRA `(.L_x_2) ;  /* 0x0000000000580947 */ /* 0x001fea0003800000 */
[----:B------:R-:W0:Y:S02]  /*0210*/  LDC.64 R6, c[0x0][0x380] ;  /* 0x0000e000ff067b82 */ /* 0x000e240000000a00 */
[----:B0-----:R-:W2:Y:S01]  /*0220*/  LDG.E R6, desc[UR4][R6.64+0x14] ;  /* 0x0000140406067981 */ /* 0x001ea2000c1e1900 */
[----:B------:R-:W-:-:S05]  /*0230*/  IMAD.IADD R5, R0, 0x1, R3 ;  /* 0x0000000100057824 */ /* 0x000fca00078e0203 */
[----:B--2---:R-:W-:-:S13]  /*0240*/  ISETP.GE.AND P0, PT, R5, R6, PT ;  /* 0x000000060500720c */ /* 0x004fda0003f06270 */
[----:B------:R-:W-:Y:S05]  /*0250*/  @P0 BRA `(.L_x_2) ;  /* 0x0000000000440947 */ /* 0x000fea0003800000 */
[----:B------:R-:W-:Y:S01]  /*0260*/  IMAD R5, R3, 0x18, R8 ;  /* 0x0000001803057824 */ /* 0x000fe200078e0208 */
[----:B------:R-:W-:Y:S04]  /*0270*/  LDS.64 R18, [R4] ;  /* 0x0000000004127984 */ /* 0x000fe80000000a00 */
[----:B------:R-:W0:Y:S02]  /*0280*/  LDS R13, [R5] ;  /* 0x00000000050d7984 */ /* 0x000e240000000800 */
[----:B0-----:R-:W-:-:S13]  /*0290*/  FSETP.GEU.AND P0, PT, R19, R13, PT ;  /* 0x0000000d1300720b */ /* 0x001fda0003f0e000 */
[----:B------:R-:W-:Y:S05]  /*02a0*/  @P0 BRA `(.L_x_2) ;  /* 0x0000000000300947 */ /* 0x000fea0003800000 */
[----:B------:R-:W0:Y:S04]  /*02b0*/  LDS R12, [R5+-0x4] ;  /* 0xfffffc00050c7984 */ /* 0x000e280000000800 */
[----:B------:R-:W-:Y:S04]  /*02c0*/  LDS R16, [R5+0xc] ;  /* 0x00000c0005107984 */ /* 0x000fe80000000800 */
[----:B------:R-:W1:Y:S04]  /*02d0*/  LDS.64 R14, [R5+0x4] ;  /* 0x00000400050e7984 */ /* 0x000e680000000a00 */
[----:B------:R-:W2:Y:S04]  /*02e0*/  LDS R17, [R5+0x10] ;  /* 0x0000100005117984 */ /* 0x000ea80000000800 */
[----:B------:R-:W3:Y:S04]  /*02f0*/  LDS.64 R6, [R4+0x8] ;  /* 0x0000080004067984 */ /* 0x000ee80000000a00 */
[----:B------:R-:W4:Y:S04]  /*0300*/  LDS.64 R10, [R4+0x10] ;  /* 0x00001000040a7984 */ /* 0x000f280000000a00 */
[----:B0-----:R0:W-:Y:S04]  /*0310*/  STS.64 [R4], R12 ;  /* 0x0000000c04007388 */ /* 0x0011e80000000a00 */
[----:B-1----:R0:W-:Y:S04]  /*0320*/  STS.64 [R4+0x8], R14 ;  /* 0x0000080e04007388 */ /* 0x0021e80000000a00 */
[----:B--2---:R0:W-:Y:S04]  /*0330*/  STS.64 [R4+0x10], R16 ;  /* 0x0000101004007388 */ /* 0x0041e80000000a00 */
[----:B------:R0:W-:Y:S04]  /*0340*/  STS.64 [R5+-0x4], R18 ;  /* 0xfffffc1205007388 */ /* 0x0001e80000000a00 */
[----:B---3--:R0:W-:Y:S04]  /*0350*/  STS.64 [R5+0x4], R6 ;  /* 0x0000040605007388 */ /* 0x0081e80000000a00 */
[----:B----4-:R0:W-:Y:S02]  /*0360*/  STS.64 [R5+0xc], R10 ;  /* 0x00000c0a05007388 */ /* 0x0101e40000000a00 */
.L_x_2:
[----:B------:R-:W-:Y:S05]  /*0370*/  BSYNC.RECONVERGENT B0 ;  /* 0x0000000000007941 */ /* 0x000fea0003800200 */
.L_x_1:
[----:B------:R-:W-:Y:S01]  /*0380*/  BAR.SYNC.DEFER_BLOCKING 0x0 ;  /* 0x0000000000007b1d */ /* 0x000fe20000010000 */
[----:B------:R-:W-:-:S13]  /*0390*/  ISETP.GT.U32.AND P0, PT, R9, 0x3, PT ;  /* 0x000000030900780c */ /* 0x000fda0003f04070 */
[----:B------:R-:W-:Y:S05]  /*03a0*/  @P0 BRA `(.L_x_3) ;  /* 0xfffffffc00840947 */ /* 0x000fea000383ffff */
.L_x_0:
[----:B0-----:R-:W0:Y:S02]  /*03b0*/  LDC.64 R6, c[0x0][0x380] ;  /* 0x0000e000ff067b82 */ /* 0x001e240000000a00 */
[----:B0-----:R-:W2:Y:S02]  /*03c0*/  LDG.E R3, desc[UR4][R6.64+0x14] ;  /* 0x0000140406037981 */ /* 0x001ea4000c1e1900 */
[----:B--2---:R-:W-:-:S13]  /*03d0*/  ISETP.GE.AND P0, PT, R0, R3, PT ;  /* 0x000000030000720c */ /* 0x004fda0003f06270 */
[----:B------:R-:W-:Y:S05]  /*03e0*/  @P0 EXIT ;  /* 0x000000000000094d */ /* 0x000fea0003800000 */
[----:B------:R-:W2:Y:S04]  /*03f0*/  LDG.E.64 R2, desc[UR4][R6.64] ;  /* 0x0000000406027981 */ /* 0x000ea8000c1e1b00 */
[----:B------:R-:W0:Y:S04]  /*0400*/  LDS.64 R8, [R4] ;  /* 0x0000000004087984 */ /* 0x000e280000000a00 */
[----:B------:R-:W1:Y:S04]  /*0410*/  LDS.64 R10, [R4+0x8] ;  /* 0x00000800040a7984 */ /* 0x000e680000000a00 */
[----:B------:R-:W3:Y:S01]  /*0420*/  LDS.64 R12, [R4+0x10] ;  /* 0x00001000040c7984 */ /* 0x000ee20000000a00 */
[----:B--2---:R-:W-:-:S05]  /*0430*/  IMAD.WIDE R2, R0, 0x18, R2 ;  /* 0x0000001800027825 */ /* 0x004fca00078e0202 */
[----:B0-----:R-:W-:Y:S04]  /*0440*/  STG.E desc[UR4][R2.64], R8 ;  /* 0x0000000802007986 */ /* 0x001fe8000c101904 */
[----:B------:R-:W-:Y:S04]  /*0450*/  STG.E desc[UR4][R2.64+0x4], R9 ;  /* 0x0000040902007986 */ /* 0x000fe8000c101904 */
[----:B-1----:R-:W-:Y:S04]  /*0460*/  STG.E desc[UR4][R2.64+0x8], R10 ;  /* 0x0000080a02007986 */ /* 0x002fe8000c101904 */
[----:B------:R-:W-:Y:S04]  /*0470*/  STG.E desc[UR4][R2.64+0xc], R11 ;  /* 0x00000c0b02007986 */ /* 0x000fe8000c101904 */
[----:B---3--:R-:W-:Y:S04]  /*0480*/  STG.E desc[UR4][R2.64+0x10], R12 ;  /* 0x0000100c02007986 */ /* 0x008fe8000c101904 */
[----:B------:R-:W-:Y:S01]  /*0490*/  STG.E desc[UR4][R2.64+0x14], R13 ;  /* 0x0000140d02007986 */ /* 0x000fe2000c101904 */
[----:B------:R-:W-:Y:S05]  /*04a0*/  EXIT ;  /* 0x000000000000794d */ /* 0x000fea0003800000 */
.L_x_4:
[----:B------:R-:W-:-:S00]  /*04b0*/  BRA `(.L_x_4) ;  /* 0xfffffffc00fc7947 */ /* 0x000fc0000383ffff */
[----:B------:R-:W-:-:S00]  /*04c0*/  NOP ;  /* 0x0000000000007918 */ /* 0x000fc00000000000 */
        /* <DEDUP_REMOVED lines=11> */
.L_x_12:


//--------------------- .text._Z21age_components_kernelP13ComponentPool --------------------------
	.section	.text._Z21age_components_kernelP13ComponentPool,"ax",@progbits
	.align	128
        .global         _Z21age_components_kernelP13ComponentPool
        .type           _Z21age_components_kernelP13ComponentPool,@function
        .size           _Z21age_components_kernelP13ComponentPool,(.L_x_13 - _Z21age_components_kernelP13ComponentPool)
        .other          _Z21age_components_kernelP13ComponentPool,@"STO_CUDA_ENTRY STV_DEFAULT"
_Z21age_components_kernelP13ComponentPool:
.text._Z21age_components_kernelP13ComponentPool:
        /* <DEDUP_REMOVED lines=9> */
[----:B------:R-:W-:Y:S05]  /*0090*/  @P0 EXIT ;  /* 0x000000000000094d */ /* 0x000fea0003800000 */
[----:B------:R-:W2:Y:S02]  /*00a0*/  LDG.E.64 R2, desc[UR4][R4.64] ;  /* 0x0000000404027981 */ /* 0x000ea4000c1e1b00 */
[----:B--2---:R-:W-:-:S05]  /*00b0*/  IMAD.WIDE R2, R7, 0x18, R2 ;  /* 0x0000001807027825 */ /* 0x004fca00078e0202 */
[----:B------:R-:W2:Y:S02]  /*00c0*/  LDG.E.U8 R0, desc[UR4][R2.64+0x14] ;  /* 0x0000140402007981 */ /* 0x000ea4000c1e1100 */
[----:B--2---:R-:W-:-:S13]  /*00d0*/  ISETP.NE.AND P0, PT, R0, RZ, PT ;  /* 0x000000ff0000720c */ /* 0x004fda0003f05270 */
[----:B------:R-:W-:Y:S05]  /*00e0*/  @!P0 EXIT ;  /* 0x000000000000894d */ /* 0x000fea0003800000 */
[----:B------:R-:W2:Y:S02]  /*00f0*/  LDG.E R0, desc[UR4][R2.64+0x10] ;  /* 0x0000100402007981 */ /* 0x000ea4000c1e1900 */
[----:B--2---:R-:W-:-:S05]  /*0100*/  IADD3 R5, PT, PT, R0, 0x1, RZ ;  /* 0x0000000100057810 */ /* 0x004fca0007ffe0ff */
[----:B------:R-:W-:Y:S01]  /*0110*/  STG.E desc[UR4][R2.64+0x10], R5 ;  /* 0x0000100502007986 */ /* 0x000fe2000c101904 */
[----:B------:R-:W-:Y:S05]  /*0120*/  EXIT ;  /* 0x000000000000794d */ /* 0x000fea0003800000 */
.L_x_5:
        /* <DEDUP_REMOVED lines=13> */
.L_x_13:


//--------------------- .text._Z16cull_weak_kernelP13ComponentPoolf --------------------------
	.section	.text._Z16cull_weak_kernelP13ComponentPoolf,"ax",@progbits
	.align	128
        .global         _Z16cull_weak_kernelP13ComponentPoolf
        .type           _Z16cull_weak_kernelP13ComponentPoolf,@function
        .size           _Z16cull_weak_kernelP13ComponentPoolf,(.L_x_14 - _Z16cull_weak_kernelP13ComponentPoolf)
        .other          _Z16cull_weak_kernelP13ComponentPoolf,@"STO_CUDA_ENTRY STV_DEFAULT"
_Z16cull_weak_kernelP13ComponentPoolf:
.text._Z16cull_weak_kernelP13ComponentPoolf:
[----:B------:R-:W-:Y:S08]  /*0000*/  LDC R1, c[0x0][0x37c] ;  /* 0x0000df00ff017b82 */ /* 0x000ff00000000800 */
[----:B------:R-:W0:Y:S01]  /*0010*/  LDC.64 R6, c[0x0][0x380] ;  /* 0x0000e000ff067b82 */ /* 0x000e220000000a00 */
[----:B------:R-:W0:Y:S01]  /*0020*/  LDCU.64 UR6, c[0x0][0x358] ;  /* 0x00006b00ff0677ac */ /* 0x000e220008000a00 */
[----:B------:R-:W1:Y:S01]  /*0030*/  S2R R2, SR_TID.X ;  /* 0x0000000000027919 */ /* 0x000e620000002100 */
[----:B------:R-:W2:Y:S01]  /*0040*/  LDCU.64 UR4, c[0x0][0x380] ;  /* 0x00007000ff0477ac */ /* 0x000ea20008000a00 */
[----:B0-----:R-:W3:Y:S04]  /*0050*/  LDG.E R0, desc[UR6][R6.64+0x14] ;  /* 0x0000140606007981 */ /* 0x001ee8000c1e1900 */
[----:B------:R-:W1:Y:S01]  /*0060*/  S2UR UR8, SR_CTAID.X ;  /* 0x00000000000879c3 */ /* 0x000e620000002500 */
[----:B--2---:R-:W-:-:S04]  /*0070*/  UIADD3 UR4, UP0, UPT, UR4, 0x14, URZ ;  /* 0x0000001404047890 */ /* 0x004fc8000ff1e0ff */
[----:B------:R-:W-:-:S03]  /*0080*/  UIADD3.X UR5, UPT, UPT, URZ, UR5, URZ, UP0, !UPT ;  /* 0x00000005ff057290 */ /* 0x000fc600087fe4ff */
[----:B------:R-:W1:Y:S03]  /*0090*/  LDC R9, c[0x0][0x360] ;  /* 0x0000d800ff097b82 */ /* 0x000e660000000800 */
[----:B------:R-:W-:Y:S02]  /*00a0*/  IMAD.U32 R3, RZ, RZ, UR5 ;  /* 0x00000005ff037e24 */ /* 0x000fe4000f8e00ff */
[----:B-1----:R-:W-:Y:S02]  /*00b0*/  IMAD R9, R9, UR8, R2 ;  /* 0x0000000809097c24 */ /* 0x002fe4000f8e0202 */
[----:B------:R-:W-:-:S03]  /*00c0*/  IMAD.U32 R2, RZ, RZ, UR4 ;  /* 0x00000004ff027e24 */ /* 0x000fc6000f8e00ff */
[----:B---3--:R-:W-:-:S13]  /*00d0*/  ISETP.GE.AND P0, PT, R9, R0, PT ;  /* 0x000000000900720c */ /* 0x008fda0003f06270 */
[----:B------:R-:W-:Y:S05]  /*00e0*/  @P0 EXIT ;  /* 0x000000000000094d */ /* 0x000fea0003800000 */
[----:B------:R-:W2:Y:S02]  /*00f0*/  LDG.E.64 R4, desc[UR6][R6.64] ;  /* 0x0000000606047981 */ /* 0x000ea4000c1e1b00 */
[----:B--2---:R-:W-:-:S05]  /*0100*/  IMAD.WIDE R4, R9, 0x18, R4 ;  /* 0x0000001809047825 */ /* 0x004fca00078e0204 */
[----:B------:R-:W2:Y:S02]  /*0110*/  LD.E.U8 R0, desc[UR6][R4.64+0x14] ;  /* 0x0000140604007980 */ /* 0x000ea4000c101100 */
[----:B--2---:R-:W-:-:S13]  /*0120*/  ISETP.NE.AND P0, PT, R0, RZ, PT ;  /* 0x000000ff0000720c */ /* 0x004fda0003f05270 */
[----:B------:R-:W-:Y:S05]  /*0130*/  @!P0 EXIT ;  /* 0x000000000000894d */ /* 0x000fea0003800000 */
[----:B------:R-:W2:Y:S01]  /*0140*/  LD.E R0, desc[UR6][R4.64+0x4] ;  /* 0x0000040604007980 */ /* 0x000ea2000c101900 */
[----:B------:R-:W2:Y:S02]  /*0150*/  LDCU UR4, c[0x0][0x388] ;  /* 0x00007100ff0477ac */ /* 0x000ea40008000800 */
[----:B--2---:R-:W-:-:S13]  /*0160*/  FSETP.GEU.AND P0, PT, R0, UR4, PT ;  /* 0x0000000400007c0b */ /* 0x004fda000bf0e000 */
[----:B------:R-:W-:Y:S05]  /*0170*/  @P0 EXIT ;  /* 0x000000000000094d */ /* 0x000fea0003800000 */
[----:B------:R0:W-:Y:S01]  /*0180*/  ST.E.U8 desc[UR6][R4.64+0x14], RZ ;  /* 0x000014ff04007985 */ /* 0x0001e2000c101106 */
[----:B------:R-:W1:Y:S01]  /*0190*/  S2R R0, SR_LANEID ;  /* 0x0000000000007919 */ /* 0x000e620000000000 */
[----:B------:R-:W-:Y:S06]  /*01a0*/  MEMBAR.SC.SYS ;  /* 0x0000000000007992 */ /* 0x000fec0000003000 */
[----:B------:R-:W-:-:S00]  /*01b0*/  ERRBAR ;  /* 0x00000000000079ab */ /* 0x000fc00000000000 */
[----:B------:R-:W-:Y:S06]  /*01c0*/  CGAERRBAR ;  /* 0x00000000000075ab */ /* 0x000fec0000000000 */
[----:B------:R-:W-:Y:S01]  /*01d0*/  CCTL.IVALL ;  /* 0x00000000ff00798f */ /* 0x000fe20002000000 */
[----:B------:R-:W-:Y:S02]  /*01e0*/  VOTEU.ANY UR4, UPT, PT ;  /* 0x0000000000047886 */ /* 0x000fe400038e0100 */
[----:B------:R-:W-:Y:S02]  /*01f0*/  UFLO.U32 UR5, UR4 ;  /* 0x00000004000572bd */ /* 0x000fe400080e0000 */
[----:B------:R-:W-:-:S04]  /*0200*/  UPOPC UR4, UR4 ;  /* 0x00000004000472bf */ /* 0x000fc80008000000 */
[----:B-1----:R-:W-:Y:S02]  /*0210*/  ISETP.EQ.U32.AND P0, PT, R0, UR5, PT ;  /* 0x0000000500007c0c */ /* 0x002fe4000bf02070 */
[----:B0-----:R-:W-:-:S11]  /*0220*/  IMAD R5, RZ, RZ, -UR4 ;  /* 0x80000004ff057e24 */ /* 0x001fd6000f8e02ff */
[----:B------:R0:W2:Y:S04]  /*0230*/  @P0 ATOM.E.ADD.S32.STRONG.SYS PT, RZ, desc[UR6][R2.64+-0xc], R5 ;  /* 0xfffff40502ff098a */ /* 0x0000a800081f5306 */
[----:B--2---:R-:W-:Y:S01]  /*0240*/  @P0 CCTL.IVALL ;  /* 0x00000000ff00098f */ /* 0x004fe20002000000 */
[----:B------:R-:W-:Y:S06]  /*0250*/  MEMBAR.SC.SYS ;  /* 0x0000000000007992 */ /* 0x000fec0000003000 */
[----:B------:R-:W-:-:S00]  /*0260*/  ERRBAR ;  /* 0x00000000000079ab */ /* 0x000fc00000000000 */
[----:B------:R-:W-:Y:S06]  /*0270*/  CGAERRBAR ;  /* 0x00000000000075ab */ /* 0x000fec0000000000 */
[----:B------:R-:W-:Y:S01]  /*0280*/  CCTL.IVALL ;  /* 0x00000000ff00798f */ /* 0x000fe20002000000 */
[----:B------:R-:W-:Y:S02]  /*0290*/  VOTEU.ANY UR4, UPT, PT ;  /* 0x0000000000047886 */ /* 0x000fe400038e0100 */
[----:B------:R-:W-:Y:S02]  /*02a0*/  UFLO.U32 UR5, UR4 ;  /* 0x00000004000572bd */ /* 0x000fe400080e0000 */
[----:B0-----:R-:W0:Y:S04]  /*02b0*/  POPC R5, UR4 ;  /* 0x0000000400057d09 */ /* 0x001e280008000000 */
[----:B------:R-:W-:-:S13]  /*02c0*/  ISETP.EQ.U32.AND P0, PT, R0, UR5, PT ;  /* 0x0000000500007c0c */ /* 0x000fda000bf02070 */
[----:B0-----:R-:W2:Y:S04]  /*02d0*/  @P0 ATOM.E.ADD.S32.STRONG.SYS PT, RZ, desc[UR6][R2.64+-0x4], R5 ;  /* 0xfffffc0502ff098a */ /* 0x001ea800081f5306 */
[----:B--2---:R-:W-:Y:S01]  /*02e0*/  @P0 CCTL.IVALL ;  /* 0x00000000ff00098f */ /* 0x004fe20002000000 */
[----:B------:R-:W-:Y:S05]  /*02f0*/  EXIT ;  /* 0x000000000000794d */ /* 0x000fea0003800000 */
.L_x_6:
        /* <DEDUP_REMOVED lines=16> */
.L_x_14:


//--------------------- .text._Z22spawn_component_kernelP13ComponentPooli --------------------------
	.section	.text._Z22spawn_component_kernelP13ComponentPooli,"ax",@progbits
	.align	128
        .global         _Z22spawn_component_kernelP13ComponentPooli
        .type           _Z22spawn_component_kernelP13ComponentPooli,@function
        .size           _Z22spawn_component_kernelP13ComponentPooli,(.L_x_15 - _Z22spawn_component_kernelP13ComponentPooli)
        .other          _Z22spawn_component_kernelP13ComponentPooli,@"STO_CUDA_ENTRY STV_DEFAULT"
_Z22spawn_component_kernelP13ComponentPooli:
.text._Z22spawn_component_kernelP13ComponentPooli:
[----:B------:R-:W-:Y:S01]  /*0000*/  LDC R1, c[0x0][0x37c] ;  /* 0x0000df00ff017b82 */ /* 0x000fe20000000800 */
[----:B------:R-:W0:Y:S07]  /*0010*/  S2R R0, SR_TID.X ;  /* 0x0000000000007919 */ /* 0x000e2e0000002100 */
[----:B------:R-:W0:Y:S02]  /*0020*/  S2UR UR4, SR_CTAID.X ;  /* 0x00000000000479c3 */ /* 0x000e240000002500 */
[----:B0-----:R-:W-:-:S13]  /*0030*/  LOP3.LUT P0, RZ, R0, UR4, RZ, 0xfc, !PT ;  /* 0x0000000400ff7c12 */ /* 0x001fda000f80fcff */
[----:B------:R-:W-:Y:S05]  /*0040*/  @P0 EXIT ;  /* 0x000000000000094d */ /* 0x000fea0003800000 */
[----:B------:R-:W0:Y:S01]  /*0050*/  LDCU.64 UR4, c[0x0][0x380] ;  /* 0x00007000ff0477ac */ /* 0x000e220008000a00 */
[----:B------:R-:W1:Y:S01]  /*0060*/  LDC.64 R6, c[0x0][0x380] ;  /* 0x0000e000ff067b82 */ /* 0x000e620000000a00 */
[----:B------:R-:W2:Y:S01]  /*0070*/  LDCU.64 UR6, c[0x0][0x358] ;  /* 0x00006b00ff0677ac */ /* 0x000ea20008000a00 */
[----:B0-----:R-:W-:-:S04]  /*0080*/  UIADD3 UR4, UP0, UPT, UR4, 0x8, URZ ;  /* 0x0000000804047890 */ /* 0x001fc8000ff1e0ff */
[----:B------:R-:W-:Y:S02]  /*0090*/  UIADD3.X UR5, UPT, UPT, URZ, UR5, URZ, UP0, !UPT ;  /* 0x00000005ff057290 */ /* 0x000fe400087fe4ff */
[----:B------:R-:W-:-:S04]  /*00a0*/  IMAD.U32 R2, RZ, RZ, UR4 ;  /* 0x00000004ff027e24 */ /* 0x000fc8000f8e00ff */
[----:B------:R-:W-:Y:S01]  /*00b0*/  IMAD.U32 R3, RZ, RZ, UR5 ;  /* 0x00000005ff037e24 */ /* 0x000fe2000f8e00ff */
[----:B------:R-:W-:Y:S06]  /*00c0*/  MEMBAR.SC.SYS ;  /* 0x0000000000007992 */ /* 0x000fec0000003000 */
[----:B------:R-:W-:-:S00]  /*00d0*/  ERRBAR ;  /* 0x00000000000079ab */ /* 0x000fc00000000000 */
[----:B------:R-:W-:Y:S06]  /*00e0*/  CGAERRBAR ;  /* 0x00000000000075ab */ /* 0x000fec0000000000 */
[----:B------:R-:W-:Y:S04]  /*00f0*/  CCTL.IVALL ;  /* 0x00000000ff00798f */ /* 0x000fe80002000000 */
[----:B--2---:R-:W2:Y:S04]  /*0100*/  LD.E.STRONG.SYS R0, desc[UR6][R2.64] ;  /* 0x0000000602007980 */ /* 0x004ea8000c115900 */
[----:B--2---:R-:W-:Y:S04]  /*0110*/  CCTL.IVALL ;  /* 0x00000000ff00798f */ /* 0x004fe80002000000 */
[----:B-1----:R-:W2:Y:S02]  /*0120*/  LDG.E R5, desc[UR6][R6.64+0x14] ;  /* 0x0000140606057981 */ /* 0x002ea4000c1e1900 */
[----:B--2---:R-:W-:-:S13]  /*0130*/  ISETP.GE.AND P0, PT, R0, R5, PT ;  /* 0x000000050000720c */ /* 0x004fda0003f06270 */
[----:B------:R-:W-:Y:S05]  /*0140*/  @P0 EXIT ;  /* 0x000000000000094d */ /* 0x000fea0003800000 */
[----:B------:R-:W0:Y:S01]  /*0150*/  S2R R9, SR_LANEID ;  /* 0x0000000000097919 */ /* 0x000e220000000000 */
[----:B------:R-:W-:Y:S06]  /*0160*/  MEMBAR.SC.SYS ;  /* 0x0000000000007992 */ /* 0x000fec0000003000 */
[----:B------:R-:W-:-:S00]  /*0170*/  ERRBAR ;  /* 0x00000000000079ab */ /* 0x000fc00000000000 */
[----:B------:R-:W-:Y:S06]  /*0180*/  CGAERRBAR ;  /* 0x00000000000075ab */ /* 0x000fec0000000000 */
[----:B------:R-:W-:Y:S01]  /*0190*/  CCTL.IVALL ;  /* 0x00000000ff00798f */ /* 0x000fe20002000000 */
[----:B------:R-:W-:Y:S02]  /*01a0*/  VOTEU.ANY UR4, UPT, PT ;  /* 0x0000000000047886 */ /* 0x000fe400038e0100 */
[----:B------:R-:W0:Y:S08]  /*01b0*/  FLO.U32 R0, UR4 ;  /* 0x0000000400007d00 */ /* 0x000e3000080e0000 */
[----:B------:R-:W1:Y:S01]  /*01c0*/  POPC R5, UR4 ;  /* 0x0000000400057d09 */ /* 0x000e620008000000 */
[----:B0-----:R-:W-:-:S13]  /*01d0*/  ISETP.EQ.U32.AND P0, PT, R0, R9, PT ;  /* 0x000000090000720c */ /* 0x001fda0003f02070 */
[----:B-1----:R-:W2:Y:S04]  /*01e0*/  @P0 ATOM.E.ADD.S32.STRONG.SYS PT, R5, desc[UR6][R2.64+0x4], R5 ;  /* 0x800004050205098a */ /* 0x002ea800081f5306 */
[----:B--2---:R-:W-:Y:S04]  /*01f0*/  @P0 CCTL.IVALL ;  /* 0x00000000ff00098f */ /* 0x004fe80002000000 */
[----:B------:R-:W2:Y:S01]  /*0200*/  LDG.E R10, desc[UR6][R6.64+0x14] ;  /* 0x00001406060a7981 */ /* 0x000ea2000c1e1900 */
[----:B------:R-:W0:Y:S02]  /*0210*/  S2R R4, SR_LTMASK ;  /* 0x0000000000047919 */ /* 0x000e240000003900 */
[----:B0-----:R-:W-:Y:S01]  /*0220*/  LOP3.LUT R4, R4, UR4, RZ, 0xc0, !PT ;  /* 0x0000000404047c12 */ /* 0x001fe2000f8ec0ff */
[----:B------:R0:W1:Y:S01]  /*0230*/  SHFL.IDX PT, R19, R5, R0, 0x1f ;  /* 0x00001f0005137589 */ /* 0x00006200000e0000 */
[----:B--2---:R-:W-:-:S13]  /*0240*/  ISETP.GE.AND P0, PT, R10, 0x1, PT ;  /* 0x000000010a00780c */ /* 0x004fda0003f06270 */
[----:B0-----:R-:W-:Y:S05]  /*0250*/  @!P0 EXIT ;  /* 0x000000000000894d */ /* 0x001fea0003800000 */
[----:B------:R-:W2:Y:S04]  /*0260*/  LDG.E.64 R6, desc[UR6][R6.64] ;  /* 0x0000000606067981 */ /* 0x000ea8000c1e1b00 */
[----:B--2---:R-:W2:Y:S01]  /*0270*/  LD.E.U8 R0, desc[UR6][R6.64+0x14] ;  /* 0x0000140606007980 */ /* 0x004ea2000c101100 */
[----:B------:R-:W1:Y:S01]  /*0280*/  POPC R4, R4 ;  /* 0x0000000400047309 */ /* 0x000e620000000000 */
[----:B------:R-:W-:Y:S01]  /*0290*/  IADD3 R11, P1, PT, R6, 0x14, RZ ;  /* 0x00000014060b7810 */ /* 0x000fe20007f3e0ff */
[----:B------:R-:W-:Y:S01]  /*02a0*/  BSSY.RECONVERGENT B0, `(.L_x_7) ;  /* 0x0000016000007945 */ /* 0x000fe20003800200 */
[----:B------:R-:W-:-:S03]  /*02b0*/  IMAD.MOV.U32 R5, RZ, RZ, RZ ;  /* 0x000000ffff057224 */ /* 0x000fc600078e00ff */
[----:B------:R-:W-:Y:S02]  /*02c0*/  IMAD.X R12, RZ, RZ, R7, P1 ;  /* 0x000000ffff0c7224 */ /* 0x000fe400008e0607 */
[----:B-1----:R-:W-:Y:S01]  /*02d0*/  IMAD.IADD R19, R19, 0x1, R4 ;  /* 0x0000000113137824 */ /* 0x002fe200078e0204 */
[----:B--2---:R-:W-:Y:S01]  /*02e0*/  ISETP.NE.AND P0, PT, R0, RZ, PT ;  /* 0x000000ff0000720c */ /* 0x004fe20003f05270 */
[----:B------:R-:W-:-:S12]  /*02f0*/  IMAD.MOV.U32 R0, RZ, RZ, RZ ;  /* 0x000000ffff007224 */ /* 0x000fd800078e00ff */
[----:B------:R-:W-:Y:S05]  /*0300*/  @!P0 BRA `(.L_x_8) ;  /* 0x00000000003c8947 */ /* 0x000fea0003800000 */
[----:B------:R-:W-:Y:S01]  /*0310*/  HFMA2 R0, -RZ, RZ, 0, 0 ;  /* 0x00000000ff007431 */ /* 0x000fe200000001ff */
[----:B------:R-:W-:Y:S06]  /*0320*/  BSSY.RECONVERGENT B1, `(.L_x_9) ;  /* 0x000000c000017945 */ /* 0x000fec0003800200 */
.L_x_10:
[----:B------:R-:W-:-:S05]  /*0330*/  VIADD R0, R0, 0x1 ;  /* 0x0000000100007836 */ /* 0x000fca0000000000 */
[----:B------:R-:W-:-:S13]  /*0340*/  ISETP.GE.AND P0, PT, R0, R10, PT ;  /* 0x0000000a0000720c */ /* 0x000fda0003f06270 */
[----:B------:R-:W-:Y:S05]  /*0350*/  @P0 EXIT ;  /* 0x000000000000094d */ /* 0x000fea0003800000 */
[----:B------:R-:W-:-:S03]  /*0360*/  IMAD.WIDE.U32 R4, R0, 0x18, RZ ;  /* 0x0000001800047825 */ /* 0x000fc600078e00ff */
[----:B------:R-:W-:-:S05]  /*0370*/  IADD3 R8, P0, PT, R6, R4, RZ ;  /* 0x0000000406087210 */ /* 0x000fca0007f1e0ff */
[----:B------:R-:W-:-:S05]  /*0380*/  IMAD.X R9, R7, 0x1, R5, P0 ;  /* 0x0000000107097824 */ /* 0x000fca00000e0605 */
[----:B------:R-:W2:Y:S01]  /*0390*/  LD.E.U8 R12, desc[UR6][R8.64+0x14] ;  /* 0x00001406080c7980 */ /* 0x000ea2000c101100 */
[----:B------:R-:W-:Y:S02]  /*03a0*/  IADD3 R11, P1, PT, R8, 0x14, RZ ;  /* 0x00000014080b7810 */ /* 0x000fe40007f3e0ff */
[----:B--2---:R-:W-:-:S03]  /*03b0*/  ISETP.NE.AND P0, PT, R12, RZ, PT ;  /* 0x000000ff0c00720c */ /* 0x004fc60003f05270 */
[----:B------:R-:W-:-:S10]  /*03c0*/  IMAD.X R12, RZ, RZ, R9, P1 ;  /* 0x000000ffff0c7224 */ /* 0x000fd400008e0609 */
[----:B------:R-:W-:Y:S05]  /*03d0*/  @P0 BRA `(.L_x_10) ;  /* 0xfffffffc00d40947 */ /* 0x000fea000383ffff */
[----:B------:R-:W-:Y:S05]  /*03e0*/  BSYNC.RECONVERGENT B1 ;  /* 0x0000000000017941 */ /* 0x000fea0003800200 */
.L_x_9:
[----:B------:R-:W-:-:S07]  /*03f0*/  IMAD.MOV.U32 R0, RZ, RZ, R4 ;  /* 0x000000ffff007224 */ /* 0x000fce00078e0004 */
.L_x_8:
[----:B------:R-:W-:Y:S05]  /*0400*/  BSYNC.RECONVERGENT B0 ;  /* 0x0000000000007941 */ /* 0x000fea0003800200 */
.L_x_7:
[----:B------:R-:W0:Y:S01]  /*0410*/  LDC.64 R6, c[0x0][0x380] ;  /* 0x0000e000ff067b82 */ /* 0x000e220000000a00 */
[----:B------:R-:W-:Y:S01]  /*0420*/  MOV R10, R11 ;  /* 0x0000000b000a7202 */ /* 0x000fe20000000f00 */
[----:B------:R-:W-:-:S05]  /*0430*/  IMAD.MOV.U32 R11, RZ, RZ, R12 ;  /* 0x000000ffff0b7224 */ /* 0x000fca00078e000c */
[----:B------:R1:W-:Y:S04]  /*0440*/  ST.E desc[UR6][R10.64+-0x14], R19 ;  /* 0xffffec130a007985 */ /* 0x0003e8000c101906 */
[----:B0-----:R-:W2:Y:S02]  /*0450*/  LDG.E.64 R8, desc[UR6][R6.64] ;  /* 0x0000000606087981 */ /* 0x001ea4000c1e1b00 */
[----:B--2---:R-:W-:-:S05]  /*0460*/  IADD3 R12, P0, PT, R8, R0, RZ ;  /* 0x00000000080c7210 */ /* 0x004fca0007f1e0ff */
[----:B------:R-:W-:-:S05]  /*0470*/  IMAD.X R13, R9, 0x1, R5, P0 ;  /* 0x00000001090d7824 */ /* 0x000fca00000e0605 */
[----:B------:R0:W-:Y:S04]  /*0480*/  ST.E desc[UR6][R12.64+0x4], RZ ;  /* 0x000004ff0c007985 */ /* 0x0001e8000c101906 */
[----:B------:R-:W2:Y:S02]  /*0490*/  LDG.E.64 R8, desc[UR6][R6.64] ;  /* 0x0000000606087981 */ /* 0x000ea4000c1e1b00 */
[----:B--2---:R-:W-:-:S05]  /*04a0*/  IADD3 R14, P0, PT, R8, R0, RZ ;  /* 0x00000000080e7210 */ /* 0x004fca0007f1e0ff */
[----:B------:R-:W-:-:S05]  /*04b0*/  IMAD.X R15, R9, 0x1, R5, P0 ;  /* 0x00000001090f7824 */ /* 0x000fca00000e0605 */
[----:B------:R-:W-:Y:S04]  /*04c0*/  ST.E desc[UR6][R14.64+0x8], RZ ;  /* 0x000008ff0e007985 */ /* 0x000fe8000c101906 */
[----:B------:R-:W2:Y:S01]  /*04d0*/  LDG.E.64 R8, desc[UR6][R6.64] ;  /* 0x0000000606087981 */ /* 0x000ea2000c1e1b00 */
[----:B-1----:R-:W-:Y:S01]  /*04e0*/  HFMA2 R19, -RZ, RZ, 1.75, 0 ;  /* 0x3f000000ff137431 */ /* 0x002fe200000001ff */
[----:B--2---:R-:W-:-:S05]  /*04f0*/  IADD3 R16, P0, PT, R8, R0, RZ ;  /* 0x0000000008107210 */ /* 0x004fca0007f1e0ff */
[----:B------:R-:W-:-:S05]  /*0500*/  IMAD.X R17, R9, 0x1, R5, P0 ;  /* 0x0000000109117824 */ /* 0x000fca00000e0605 */
[----:B------:R-:W-:Y:S04]  /*0510*/  ST.E desc[UR6][R16.64+0xc], R19 ;  /* 0x00000c1310007985 */ /* 0x000fe8000c101906 */
[----:B------:R-:W2:Y:S02]  /*0520*/  LDG.E.64 R8, desc[UR6][R6.64] ;  /* 0x0000000606087981 */ /* 0x000ea4000c1e1b00 */
[----:B--2---:R-:W-:-:S05]  /*0530*/  IADD3 R10, P0, PT, R8, R0, RZ ;  /* 0x00000000080a7210 */ /* 0x004fca0007f1e0ff */
[----:B------:R-:W-:-:S05]  /*0540*/  IMAD.X R11, R9, 0x1, R5, P0 ;  /* 0x00000001090b7824 */ /* 0x000fca00000e0605 */
[----:B------:R-:W-:Y:S04]  /*0550*/  ST.E desc[UR6][R10.64+0x10], RZ ;  /* 0x000010ff0a007985 */ /* 0x000fe8000c101906 */
[----:B------:R-:W2:Y:S01]  /*0560*/  LDG.E.64 R8, desc[UR6][R6.64] ;  /* 0x0000000606087981 */ /* 0x000ea2000c1e1b00 */
[----:B0-----:R-:W0:Y:S01]  /*0570*/  S2R R12, SR_LANEID ;  /* 0x00000000000c7919 */ /* 0x001e220000000000 */
[----:B--2---:R-:W-:Y:S01]  /*0580*/  IADD3 R4, P0, PT, R8, R0, RZ ;  /* 0x0000000008047210 */ /* 0x004fe20007f1e0ff */
[----:B------:R-:W-:-:S04]  /*0590*/  IMAD.MOV.U32 R0, RZ, RZ, 0x1 ;  /* 0x00000001ff007424 */ /* 0x000fc800078e00ff */
[----:B------:R-:W-:-:S05]  /*05a0*/  IMAD.X R5, R9, 0x1, R5, P0 ;  /* 0x0000000109057824 */ /* 0x000fca00000e0605 */
[----:B------:R1:W-:Y:S01]  /*05b0*/  ST.E.U8 desc[UR6][R4.64+0x14], R0 ;  /* 0x0000140004007985 */ /* 0x0003e2000c101106 */
[----:B------:R-:W-:Y:S06]  /*05c0*/  MEMBAR.SC.SYS ;  /* 0x0000000000007992 */ /* 0x000fec0000003000 */
[----:B------:R-:W-:-:S00]  /*05d0*/  ERRBAR ;  /* 0x00000000000079ab */ /* 0x000fc00000000000 */
[----:B------:R-:W-:Y:S06]  /*05e0*/  CGAERRBAR ;  /* 0x00000000000075ab */ /* 0x000fec0000000000 */
[----:B------:R-:W-:Y:S01]  /*05f0*/  CCTL.IVALL ;  /* 0x00000000ff00798f */ /* 0x000fe20002000000 */
[----:B------:R-:W-:Y:S02]  /*0600*/  VOTEU.ANY UR4, UPT, PT ;  /* 0x0000000000047886 */ /* 0x000fe400038e0100 */
[----:B------:R-:W-:Y:S02]  /*0610*/  UFLO.U32 UR5, UR4 ;  /* 0x00000004000572bd */ /* 0x000fe400080e0000 */
[----:B-1----:R-:W1:Y:S04]  /*0620*/  POPC R5, UR4 ;  /* 0x0000000400057d09 */ /* 0x002e680008000000 */
[----:B0-----:R-:W-:-:S13]  /*0630*/  ISETP.EQ.U32.AND P0, PT, R12, UR5, PT ;  /* 0x000000050c007c0c */ /* 0x001fda000bf02070 */
[----:B-1----:R-:W2:Y:S04]  /*0640*/  @P0 ATOM.E.ADD.S32.STRONG.SYS PT, RZ, desc[UR6][R2.64], R5 ;  /* 0x8000000502ff098a */ /* 0x002ea800081f5306 */
[----:B--2---:R-:W-:Y:S01]  /*0650*/  @P0 CCTL.IVALL ;  /* 0x00000000ff00098f */ /* 0x004fe20002000000 */
[----:B------:R-:W-:Y:S05]  /*0660*/  EXIT ;  /* 0x000000000000794d */ /* 0x000fea0003800000 */
.L_x_11:
        /* <DEDUP_REMOVED lines=9> */
.L_x_15:


//--------------------- .nv.shared._Z22sort_by_fitness_kernelP13ComponentPool --------------------------
	.section	.nv.shared._Z22sort_by_fitness_kernelP13ComponentPool,"aw",@nobits
	.sectionflags	@""
	.align	16
	.zero		1024


//--------------------- .nv.shared.reserved.0     --------------------------
	.section	.nv.shared.reserved.0,"aw",@nobits
	.weak		__nv_reservedSMEM_offset_0_alias
	.size		__nv_reservedSMEM_offset_0_alias, 0, 64
	.other		__nv_reservedSMEM_offset_0_alias,@"STO_CUDA_RESERVED_SHARED STV_DEFAULT"
__nv_reservedSMEM_offset_0_alias:
	.zero		0
	.zero		64


//--------------------- .nv.shared._Z21age_components_kernelP13ComponentPool --------------------------
	.section	.nv.shared._Z21age_components_kernelP13ComponentPool,"aw",@nobits
	.sectionflags	@""
	.align	16
	.zero		1024


//--------------------- .nv.shared._Z16cull_weak_kernelP13ComponentPoolf --------------------------
	.section	.nv.shared._Z16cull_weak_kernelP13ComponentPoolf,"aw",@nobits
	.sectionflags	@""
	.align	16
	.zero		1024


//--------------------- .nv.shared._Z22spawn_component_kernelP13ComponentPooli --------------------------
	.section	.nv.shared._Z22spawn_component_kernelP13ComponentPooli,"aw",@nobits
	.sectionflags	@""
	.align	16
	.zero		1024


//--------------------- .nv.constant0._Z22sort_by_fitness_kernelP13ComponentPool --------------------------
	.section	.nv.constant0._Z22sort_by_fitness_kernelP13ComponentPool,"a",@progbits
	.sectionflags	@""
	.align	4
.nv.constant0._Z22sort_by_fitness_kernelP13ComponentPool:
	.zero		904


//--------------------- .nv.constant0._Z21age_components_kernelP13ComponentPool --------------------------
	.section	.nv.constant0._Z21age_components_kernelP13ComponentPool,"a",@progbits
	.sectionflags	@""
	.align	4
.nv.constant0._Z21age_components_kernelP13ComponentPool:
	.zero		904


//--------------------- .nv.constant0._Z16cull_weak_kernelP13ComponentPoolf --------------------------
	.section	.nv.constant0._Z16cull_weak_kernelP13ComponentPoolf,"a",@progbits
	.sectionflags	@""
	.align	4
.nv.constant0._Z16cull_weak_kernelP13ComponentPoolf:
	.zero		908


//--------------------- .nv.constant0._Z22spawn_component_kernelP13ComponentPooli --------------------------
	.section	.nv.constant0._Z22spawn_component_kernelP13ComponentPooli,"a",@progbits
	.sectionflags	@""
	.align	4
.nv.constant0._Z22spawn_component_kernelP13ComponentPooli:
	.zero		908


//--------------------- SYMBOLS --------------------------

	.type		.nv.reservedSmem.offset0,@object
	.size		.nv.reservedSmem.offset0,0x4
	.type		.nv.reservedSmem.cap,@object
	.size		.nv.reservedSmem.cap,0x4
